//
// Generated by NVIDIA NVVM Compiler
//
// Compiler Build ID: CL-36424714
// Cuda compilation tools, release 13.0, V13.0.88
// Based on NVVM 20.0.0
//

.version 9.0
.target sm_100
.address_size 64

	// .globl	_Z4getKPfS_

.visible .entry _Z4getKPfS_(
	.param .u64 .ptr .align 1 _Z4getKPfS__param_0,
	.param .u64 .ptr .align 1 _Z4getKPfS__param_1
)
{
	.reg .pred 	%p<7>;
	.reg .b32 	%r<10>;
	.reg .b32 	%f<49>;
	.reg .b64 	%rd<9>;

	ld.param.u64 	%rd1, [_Z4getKPfS__param_0];
	ld.param.u64 	%rd2, [_Z4getKPfS__param_1];
	mov.u32 	%r2, %tid.x;
	mov.u32 	%r3, %ntid.x;
	mov.u32 	%r4, %ctaid.x;
	mad.lo.s32 	%r1, %r3, %r4, %r2;
	setp.gt.s32 	%p1, %r1, 87394;
	@%p1 bra 	$L__BB0_5;
	cvta.to.global.u64 	%rd3, %rd1;
	mul.wide.s32 	%rd4, %r1, 4;
	add.s64 	%rd5, %rd3, %rd4;
	ld.global.f32 	%f6, [%rd5];
	mul.f32 	%f7, %f6, 0f41050625;
	mov.f32 	%f8, 0fC1BC1EB8;
	div.rn.f32 	%f1, %f8, %f7;
	setp.eq.f32 	%p2, %f1, 0f00000000;
	mov.f32 	%f48, 0f3F800000;
	@%p2 bra 	$L__BB0_4;
	mov.f32 	%f9, 0f32CD8C70;
	mov.f32 	%f10, 0f3ED90735;
	mul.rn.f32 	%f11, %f10, %f9;
	mov.f32 	%f12, 0f3DBDD9BD;
	mov.f32 	%f13, 0f3DF9B38D;
	mul.rn.f32 	%f14, %f13, %f12;
	mul.f32 	%f15, %f14, 0f40400000;
	fma.rn.f32 	%f16, %f11, 0f3FB8AA3B, 0f33773EAE;
	fma.rn.f32 	%f17, 0f3E9BE32A, 0f32A55E34, %f16;
	fma.rn.f32 	%f18, %f15, %f11, %f17;
	fma.rn.f32 	%f19, %f14, 0f3E9BE32A, %f18;
	mov.f32 	%f20, 0f3FB83977;
	add.rn.f32 	%f21, %f20, %f19;
	mul.rn.f32 	%f22, %f21, %f1;
	cvt.rni.f32.f32 	%f23, %f22;
	sub.f32 	%f24, %f22, %f23;
	neg.f32 	%f25, %f22;
	fma.rn.f32 	%f26, %f21, %f1, %f25;
	mov.f32 	%f27, 0fBFB83977;
	add.rn.f32 	%f28, %f21, %f27;
	neg.f32 	%f29, %f28;
	add.rn.f32 	%f30, %f19, %f29;
	fma.rn.f32 	%f31, %f30, %f1, %f26;
	add.f32 	%f32, %f24, %f31;
	setp.gt.f32 	%p3, %f23, 0f00000000;
	selp.b32 	%r5, 0, -2097152000, %p3;
	abs.f32 	%f33, %f1;
	setp.num.f32 	%p4, %f33, %f33;
	setp.lt.f32 	%p5, %f22, 0f00000000;
	selp.f32 	%f34, 0f00000000, 0f7F800000, %p5;
	abs.f32 	%f35, %f22;
	setp.gt.f32 	%p6, %f35, 0f43180000;
	cvt.rzi.s32.f32 	%r6, %f23;
	shl.b32 	%r7, %r6, 23;
	sub.s32 	%r8, %r7, %r5;
	mov.b32 	%f36, %r8;
	add.s32 	%r9, %r5, 2130706432;
	mov.b32 	%f37, %r9;
	fma.rn.f32 	%f38, %f32, 0f391FCB8E, 0f3AAF85ED;
	fma.rn.f32 	%f39, %f38, %f32, 0f3C1D9856;
	fma.rn.f32 	%f40, %f39, %f32, 0f3D6357BB;
	fma.rn.f32 	%f41, %f40, %f32, 0f3E75FDEC;
	fma.rn.f32 	%f42, %f41, %f32, 0f3F317218;
	fma.rn.f32 	%f43, %f42, %f32, 0f3F800000;
	mul.f32 	%f44, %f43, %f37;
	mul.f32 	%f45, %f44, %f36;
	selp.f32 	%f48, %f34, %f45, %p6;
	@%p4 bra 	$L__BB0_4;
	mov.f32 	%f46, 0f402DF854;
	add.rn.f32 	%f48, %f46, %f1;
$L__BB0_4:
	mul.f32 	%f47, %f48, 0f431C2666;
	cvta.to.global.u64 	%rd6, %rd2;
	add.s64 	%rd8, %rd6, %rd4;
	st.global.f32 	[%rd8], %f47;
$L__BB0_5:
	ret;

}


// ===== COMPILED SASS (sm_100) =====

	.target	sm_100

	.elftype	@"ET_EXEC"


//--------------------- .note.nv.tkinfo           --------------------------
	.section	.note.nv.tkinfo,"",@"SHT_NOTE"
	.sectionflags	@"SHF_NOTE_NV_TKINFO"
	.tkinfo
        /*0018*/ 	.word	0x00000002
        /*0030*/ 	.string	""
        /*0030*/ 	.string	"ptxas"
        /*0030*/ 	.string	"Cuda compilation tools, release 13.0, V13.0.88"
        /*0030*/ 	.string	"Build cuda_13.0.r13.0/compiler.36424714_0"
        /*0030*/ 	.string	"-arch sm_100 -m 64 "



//--------------------- .note.nv.cuinfo           --------------------------
	.section	.note.nv.cuinfo,"",@"SHT_NOTE"
	.sectionflags	@"SHF_NOTE_NV_CUINFO"
        /*0018*/ 	.short	0x0002
        /*001a*/ 	.short	0x0064
        /*001c*/ 	.short	0x0082
	.zero		2


//--------------------- .nv.info                  --------------------------
	.section	.nv.info,"",@"SHT_CUDA_INFO"
	.align	4


	//----- nvinfo : EIATTR_REGCOUNT
	.align		4
        /*0000*/ 	.byte	0x04, 0x2f
        /*0002*/ 	.short	(.L_1 - .L_0)
	.align		4
.L_0:
        /*0004*/ 	.word	index@(_Z4getKPfS_)
        /*0008*/ 	.word	0x0000000d


	//----- nvinfo : EIATTR_FRAME_SIZE
	.align		4
.L_1:
        /*000c*/ 	.byte	0x04, 0x11
        /*000e*/ 	.short	(.L_3 - .L_2)
	.align		4
.L_2:
        /*0010*/ 	.word	index@($__internal_0_$__cuda_sm3x_div_rn_noftz_f32_slowpath)
        /*0014*/ 	.word	0x00000000


	//----- nvinfo : EIATTR_FRAME_SIZE
	.align		4
.L_3:
        /*0018*/ 	.byte	0x04, 0x11
        /*001a*/ 	.short	(.L_5 - .L_4)
	.align		4
.L_4:
        /*001c*/ 	.word	index@(_Z4getKPfS_)
        /*0020*/ 	.word	0x00000000


	//----- nvinfo : EIATTR_MIN_STACK_SIZE
	.align		4
.L_5:
        /*0024*/ 	.byte	0x04, 0x12
        /*0026*/ 	.short	(.L_7 - .L_6)
	.align		4
.L_6:
        /*0028*/ 	.word	index@(_Z4getKPfS_)
        /*002c*/ 	.word	0x00000000
.L_7:


//--------------------- .nv.compat                --------------------------
	.section	.nv.compat,"",@"SHT_CUDA_COMPAT_INFO"
	.align	4
        /*0000*/ 	.byte	0x02, 0x09, 0x00, 0x00, 0x02, 0x02, 0x01, 0x00, 0x02, 0x05, 0x05, 0x00, 0x03, 0x07, 0x01, 0x01
        /*0010*/ 	.byte	0x02, 0x03, 0x00, 0x00, 0x02, 0x06, 0x01, 0x00, 0x04, 0x0b, 0x08, 0x00, 0x01, 0x00, 0x00, 0x00
        /*0020*/ 	.byte	0x00, 0x00, 0x00, 0x00


//--------------------- .nv.info._Z4getKPfS_      --------------------------
	.section	.nv.info._Z4getKPfS_,"",@"SHT_CUDA_INFO"
	.sectionflags	@""
	.align	4


	//----- nvinfo : EIATTR_CUDA_API_VERSION
	.align		4
        /*0000*/ 	.byte	0x04, 0x37
        /*0002*/ 	.short	(.L_9 - .L_8)
.L_8:
        /*0004*/ 	.word	0x00000082


	//----- nvinfo : EIATTR_KPARAM_INFO
	.align		4
.L_9:
        /*0008*/ 	.byte	0x04, 0x17
        /*000a*/ 	.short	(.L_11 - .L_10)
.L_10:
        /*000c*/ 	.word	0x00000000
        /*0010*/ 	.short	0x0001
        /*0012*/ 	.short	0x0008
        /*0014*/ 	.byte	0x00, 0xf5, 0x21, 0x00


	//----- nvinfo : EIATTR_KPARAM_INFO
	.align		4
.L_11:
        /*0018*/ 	.byte	0x04, 0x17
        /*001a*/ 	.short	(.L_13 - .L_12)
.L_12:
        /*001c*/ 	.word	0x00000000
        /*0020*/ 	.short	0x0000
        /*0022*/ 	.short	0x0000
        /*0024*/ 	.byte	0x00, 0xf5, 0x21, 0x00


	//----- nvinfo : EIATTR_SPARSE_MMA_MASK
	.align		4
.L_13:
        /*0028*/ 	.byte	0x03, 0x50
        /*002a*/ 	.short	0x0000


	//----- nvinfo : EIATTR_MAXREG_COUNT
	.align		4
        /*002c*/ 	.byte	0x03, 0x1b
        /*002e*/ 	.short	0x00ff


	//----- nvinfo : EIATTR_MERCURY_ISA_VERSION
	.align		4
        /*0030*/ 	.byte	0x03, 0x5f
        /*0032*/ 	.short	0x0101


	//----- nvinfo : EIATTR_VRC_CTA_INIT_COUNT
	.align		4
        /*0034*/ 	.byte	0x02, 0x4a
	.zero		1
	.zero		1


	//----- nvinfo : EIATTR_EXIT_INSTR_OFFSETS
	.align		4
        /*0038*/ 	.byte	0x04, 0x1c
        /*003a*/ 	.short	(.L_15 - .L_14)


	//   ....[0]....
.L_14:
        /*003c*/ 	.word	0x00000060


	//   ....[1]....
        /*0040*/ 	.word	0x00000470


	//----- nvinfo : EIATTR_CRS_STACK_SIZE
	.align		4
.L_15:
        /*0044*/ 	.byte	0x04, 0x1e
        /*0046*/ 	.short	(.L_17 - .L_16)
.L_16:
        /*0048*/ 	.word	0x00000000


	//----- nvinfo : EIATTR_CBANK_PARAM_SIZE
	.align		4
.L_17:
        /*004c*/ 	.byte	0x03, 0x19
        /*004e*/ 	.short	0x0010


	//----- nvinfo : EIATTR_PARAM_CBANK
	.align		4
        /*0050*/ 	.byte	0x04, 0x0a
        /*0052*/ 	.short	(.L_19 - .L_18)
	.align		4
.L_18:
        /*0054*/ 	.word	index@(.nv.constant0._Z4getKPfS_)
        /*0058*/ 	.short	0x0380
        /*005a*/ 	.short	0x0010


	//----- nvinfo : EIATTR_SW_WAR
	.align		4
.L_19:
        /*005c*/ 	.byte	0x04, 0x36
        /*005e*/ 	.short	(.L_21 - .L_20)
.L_20:
        /*0060*/ 	.word	0x00000008
.L_21:


//--------------------- .nv.callgraph             --------------------------
	.section	.nv.callgraph,"",@"SHT_CUDA_CALLGRAPH"
	.align	4
	.sectionentsize	8
	.align		4
        /*0000*/ 	.word	0x00000000
	.align		4
        /*0004*/ 	.word	0xffffffff
	.align		4
        /*0008*/ 	.word	0x00000000
	.align		4
        /*000c*/ 	.word	0xfffffffe
	.align		4
        /*0010*/ 	.word	0x00000000
	.align		4
        /*0014*/ 	.word	0xfffffffd
	.align		4
        /*0018*/ 	.word	0x00000000
	.align		4
        /*001c*/ 	.word	0xfffffffc


//--------------------- .text._Z4getKPfS_         --------------------------
	.section	.text._Z4getKPfS_,"ax",@progbits
	.align	128
        .global         _Z4getKPfS_
        .type           _Z4getKPfS_,@function
        .size           _Z4getKPfS_,(.L_x_17 - _Z4getKPfS_)
        .other          _Z4getKPfS_,@"STO_CUDA_ENTRY STV_DEFAULT"
_Z4getKPfS_:
.text._Z4getKPfS_:
[----:B------:R-:W-:Y:S01]  /*0000*/  LDC R1, c[0x0][0x37c] ;  /* 0x0000df00ff017b82 */ /* 0x000fe20000000800 */
[----:B------:R-:W0:Y:S01]  /*0010*/  S2R R2, SR_TID.X ;  /* 0x0000000000027919 */ /* 0x000e220000002100 */
[----:B------:R-:W0:Y:S01]  /*0020*/  LDCU UR4, c[0x0][0x360] ;  /* 0x00006c00ff0477ac */ /* 0x000e220008000800 */
[----:B------:R-:W0:Y:S02]  /*0030*/  S2R R3, SR_CTAID.X ;  /* 0x0000000000037919 */ /* 0x000e240000002500 */
[----:B0-----:R-:W-:-:S05]  /*0040*/  IMAD R2, R3, UR4, R2 ;  /* 0x0000000403027c24 */ /* 0x001fca000f8e0202 */
[----:B------:R-:W-:-:S13]  /*0050*/  ISETP.GT.AND P0, PT, R2, 0x15562, PT ;  /* 0x000155620200780c */ /* 0x000fda0003f04270 */
[----:B------:R-:W-:Y:S05]  /*0060*/  @P0 EXIT ;  /* 0x000000000000094d */ /* 0x000fea0003800000 */
[----:B------:R-:W0:Y:S01]  /*0070*/  LDC.64 R4, c[0x0][0x380] ;  /* 0x0000e000ff047b82 */ /* 0x000e220000000a00 */
[----:B------:R-:W1:Y:S01]  /*0080*/  LDCU.64 UR6, c[0x0][0x358] ;  /* 0x00006b00ff0677ac */ /* 0x000e620008000a00 */
[----:B0-----:R-:W-:-:S06]  /*0090*/  IMAD.WIDE R4, R2, 0x4, R4 ;  /* 0x0000000402047825 */ /* 0x001fcc00078e0204 */
[----:B-1----:R-:W2:Y:S01]  /*00a0*/  LDG.E R4, desc[UR6][R4.64] ;  /* 0x0000000604047981 */ /* 0x002ea2000c1e1900 */
[----:B------:R-:W-:Y:S01]  /*00b0*/  UMOV UR4, 0x41bc1eb8 ;  /* 0x41bc1eb800047882 */ /* 0x000fe20000000000 */
[----:B------:R-:W-:Y:S01]  /*00c0*/  BSSY.RECONVERGENT B1, `(.L_x_0) ;  /* 0x000000e000017945 */ /* 0x000fe20003800200 */
[----:B------:R-:W-:Y:S02]  /*00d0*/  IMAD.U32 R8, RZ, RZ, UR4 ;  /* 0x00000004ff087e24 */ /* 0x000fe4000f8e00ff */
[----:B--2---:R-:W-:-:S04]  /*00e0*/  FMUL R3, R4, 8.3140001296997070312 ;  /* 0x4105062504037820 */ /* 0x004fc80000400000 */
[----:B------:R-:W0:Y:S08]  /*00f0*/  MUFU.RCP R0, R3 ;  /* 0x0000000300007308 */ /* 0x000e300000001000 */
[----:B------:R-:W1:Y:S01]  /*0100*/  FCHK P0, -R8, R3 ;  /* 0x0000000308007302 */ /* 0x000e620000000100 */
[----:B0-----:R-:W-:-:S04]  /*0110*/  FFMA R7, -R3, R0, 1 ;  /* 0x3f80000003077423 */ /* 0x001fc80000000100 */
[----:B------:R-:W-:-:S04]  /*0120*/  FFMA R0, R0, R7, R0 ;  /* 0x0000000700007223 */ /* 0x000fc80000000000 */
[----:B------:R-:W-:-:S04]  /*0130*/  FFMA R6, R0, -23.5149993896484375, RZ ;  /* 0xc1bc1eb800067823 */ /* 0x000fc800000000ff */
[----:B------:R-:W-:-:S04]  /*0140*/  FFMA R7, -R3, R6, -23.5149993896484375 ;  /* 0xc1bc1eb803077423 */ /* 0x000fc80000000106 */
[----:B------:R-:W-:Y:S01]  /*0150*/  FFMA R0, R0, R7, R6 ;  /* 0x0000000700007223 */ /* 0x000fe20000000006 */
[----:B-1----:R-:W-:Y:S06]  /*0160*/  @!P0 BRA `(.L_x_1) ;  /* 0x00000000000c8947 */ /* 0x002fec0003800000 */
[----:B------:R-:W-:-:S07]  /*0170*/  MOV R4, 0x190 ;  /* 0x0000019000047802 */ /* 0x000fce0000000f00 */
[----:B------:R-:W-:Y:S05]  /*0180*/  CALL.REL.NOINC `($__internal_0_$__cuda_sm3x_div_rn_noftz_f32_slowpath) ;  /* 0x0000000000bc7944 */ /* 0x000fea0003c00000 */
[----:B------:R-:W-:-:S07]  /*0190*/  IMAD.MOV.U32 R0, RZ, RZ, R6 ;  /* 0x000000ffff007224 */ /* 0x000fce00078e0006 */
.L_x_1:
[----:B------:R-:W-:Y:S05]  /*01a0*/  BSYNC.RECONVERGENT B1 ;  /* 0x0000000000017941 */ /* 0x000fea0003800200 */
.L_x_0:
[----:B------:R-:W0:Y:S01]  /*01b0*/  LDC.64 R4, c[0x0][0x388] ;  /* 0x0000e200ff047b82 */ /* 0x000e220000000a00 */
[----:B------:R-:W-:Y:S01]  /*01c0*/  FSETP.NEU.AND P0, PT, R0, RZ, PT ;  /* 0x000000ff0000720b */ /* 0x000fe20003f0d000 */
[----:B------:R-:W-:Y:S01]  /*01d0*/  BSSY.RECONVERGENT B0, `(.L_x_2) ;  /* 0x0000027000007945 */ /* 0x000fe20003800200 */
[----:B0-----:R-:W-:-:S04]  /*01e0*/  IMAD.WIDE R2, R2, 0x4, R4 ;  /* 0x0000000402027825 */ /* 0x001fc800078e0204 */
[----:B------:R-:W-:-:S07]  /*01f0*/  HFMA2 R4, -RZ, RZ, 1.875, 0 ;  /* 0x3f800000ff047431 */ /* 0x000fce00000001ff */
[----:B------:R-:W-:Y:S05]  /*0200*/  @!P0 BRA `(.L_x_3) ;  /* 0x00000000008c8947 */ /* 0x000fea0003800000 */
[----:B------:R-:W-:Y:S01]  /*0210*/  IMAD.MOV.U32 R5, RZ, RZ, 0x322e41d4 ;  /* 0x322e41d4ff057424 */ /* 0x000fe200078e00ff */
[----:B------:R-:W-:Y:S01]  /*0220*/  MOV R7, 0x3e9be32a ;  /* 0x3e9be32a00077802 */ /* 0x000fe20000000f00 */
[----:B------:R-:W-:Y:S01]  /*0230*/  IMAD.MOV.U32 R4, RZ, RZ, 0x3fb8aa3b ;  /* 0x3fb8aa3bff047424 */ /* 0x000fe200078e00ff */
[----:B------:R-:W-:-:S03]  /*0240*/  FSETP.NAN.AND P2, PT, |R0|, |R0|, PT ;  /* 0x400000000000720b */ /* 0x000fc60003f48200 */
[----:B------:R-:W-:-:S04]  /*0250*/  FFMA R4, R5, R4, 5.7566175826195831178e-08 ;  /* 0x33773eae05047423 */ /* 0x000fc80000000004 */
[----:B------:R-:W-:-:S04]  /*0260*/  FFMA R4, R7, 1.9251366722983220825e-08, R4 ;  /* 0x32a55e3407047823 */ /* 0x000fc80000000004 */
[----:B------:R-:W-:-:S04]  /*0270*/  FFMA R4, R5, 0.033907372504472732544, R4 ;  /* 0x3d0ae27505047823 */ /* 0x000fc80000000004 */
[----:B------:R-:W-:-:S04]  /*0280*/  FFMA R4, R7, 0.011302457191050052643, R4 ;  /* 0x3c392df107047823 */ /* 0x000fc80000000004 */
[----:B------:R-:W-:-:S04]  /*0290*/  FADD R5, R4, 1.439253687858581543 ;  /* 0x3fb8397704057421 */ /* 0x000fc80000000000 */
[C---:B------:R-:W-:Y:S01]  /*02a0*/  FMUL R6, R5.reuse, R0 ;  /* 0x0000000005067220 */ /* 0x040fe20000400000 */
[----:B------:R-:W-:-:S03]  /*02b0*/  FADD R9, R5, -1.439253687858581543 ;  /* 0xbfb8397705097421 */ /* 0x000fc60000000000 */
[----:B------:R-:W0:Y:S01]  /*02c0*/  FRND R7, R6 ;  /* 0x0000000600077307 */ /* 0x000e220000201000 */
[----:B------:R-:W-:Y:S01]  /*02d0*/  FADD R4, R4, -R9 ;  /* 0x8000000904047221 */ /* 0x000fe20000000000 */
[-C--:B------:R-:W-:Y:S01]  /*02e0*/  FFMA R5, R5, R0.reuse, -R6 ;  /* 0x0000000005057223 */ /* 0x080fe20000000806 */
[----:B------:R-:W-:Y:S01]  /*02f0*/  IMAD.MOV.U32 R9, RZ, RZ, 0x391fcb8e ;  /* 0x391fcb8eff097424 */ /* 0x000fe200078e00ff */
[----:B------:R-:W-:Y:S02]  /*0300*/  FSETP.GT.AND P0, PT, |R6|, 152, PT ;  /* 0x431800000600780b */ /* 0x000fe40003f04200 */
[----:B------:R-:W-:Y:S02]  /*0310*/  FFMA R5, R4, R0, R5 ;  /* 0x0000000004057223 */ /* 0x000fe40000000005 */
[----:B------:R-:W1:Y:S01]  /*0320*/  F2I.NTZ R8, R6 ;  /* 0x0000000600087305 */ /* 0x000e620000203100 */
[----:B0-----:R-:W-:Y:S01]  /*0330*/  FADD R4, R6, -R7 ;  /* 0x8000000706047221 */ /* 0x001fe20000000000 */
[----:B------:R-:W-:-:S03]  /*0340*/  FSETP.GT.AND P1, PT, R7, RZ, PT ;  /* 0x000000ff0700720b */ /* 0x000fc60003f24000 */
[----:B------:R-:W-:-:S04]  /*0350*/  FADD R4, R4, R5 ;  /* 0x0000000504047221 */ /* 0x000fc80000000000 */
[----:B------:R-:W-:-:S04]  /*0360*/  FFMA R5, R4, R9, 0.0013391353422775864601 ;  /* 0x3aaf85ed04057423 */ /* 0x000fc80000000009 */
[----:B------:R-:W-:-:S04]  /*0370*/  FFMA R5, R4, R5, 0.0096188392490148544312 ;  /* 0x3c1d985604057423 */ /* 0x000fc80000000005 */
[----:B------:R-:W-:-:S04]  /*0380*/  FFMA R5, R4, R5, 0.055503588169813156128 ;  /* 0x3d6357bb04057423 */ /* 0x000fc80000000005 */
[----:B------:R-:W-:Y:S01]  /*0390*/  FFMA R7, R4, R5, 0.24022644758224487305 ;  /* 0x3e75fdec04077423 */ /* 0x000fe20000000005 */
[----:B------:R-:W-:Y:S02]  /*03a0*/  SEL R5, RZ, 0x83000000, P1 ;  /* 0x83000000ff057807 */ /* 0x000fe40000800000 */
[----:B------:R-:W-:Y:S01]  /*03b0*/  FSETP.GEU.AND P1, PT, R6, RZ, PT ;  /* 0x000000ff0600720b */ /* 0x000fe20003f2e000 */
[----:B------:R-:W-:Y:S01]  /*03c0*/  FFMA R9, R4, R7, 0.69314718246459960938 ;  /* 0x3f31721804097423 */ /* 0x000fe20000000007 */
[----:B------:R-:W-:Y:S01]  /*03d0*/  IADD3 R7, PT, PT, R5, 0x7f000000, RZ ;  /* 0x7f00000005077810 */ /* 0x000fe20007ffe0ff */
[----:B-1----:R-:W-:Y:S02]  /*03e0*/  IMAD R8, R8, 0x800000, -R5 ;  /* 0x0080000008087824 */ /* 0x002fe400078e0a05 */
[----:B------:R-:W-:Y:S01]  /*03f0*/  FFMA R10, R4, R9, 1 ;  /* 0x3f800000040a7423 */ /* 0x000fe20000000009 */
[----:B------:R-:W-:-:S03]  /*0400*/  FSEL R4, RZ, +INF , !P1 ;  /* 0x7f800000ff047808 */ /* 0x000fc60004800000 */
[----:B------:R-:W-:-:S04]  /*0410*/  FMUL R7, R7, R10 ;  /* 0x0000000a07077220 */ /* 0x000fc80000400000 */
[----:B------:R-:W-:Y:S01]  /*0420*/  @!P0 FMUL R4, R8, R7 ;  /* 0x0000000708048220 */ /* 0x000fe20000400000 */
[----:B------:R-:W-:-:S07]  /*0430*/  @P2 FADD R4, R0, 2.7182817459106445312 ;  /* 0x402df85400042421 */ /* 0x000fce0000000000 */
.L_x_3:
[----:B------:R-:W-:Y:S05]  /*0440*/  BSYNC.RECONVERGENT B0 ;  /* 0x0000000000007941 */ /* 0x000fea0003800200 */
.L_x_2:
[----:B------:R-:W-:-:S05]  /*0450*/  FMUL R5, R4, 156.149993896484375 ;  /* 0x431c266604057820 */ /* 0x000fca0000400000 */
[----:B------:R-:W-:Y:S01]  /*0460*/  STG.E desc[UR6][R2.64], R5 ;  /* 0x0000000502007986 */ /* 0x000fe2000c101906 */
[----:B------:R-:W-:Y:S05]  /*0470*/  EXIT ;  /* 0x000000000000794d */ /* 0x000fea0003800000 */
        .weak           $__internal_0_$__cuda_sm3x_div_rn_noftz_f32_slowpath
        .type           $__internal_0_$__cuda_sm3x_div_rn_noftz_f32_slowpath,@function
        .size           $__internal_0_$__cuda_sm3x_div_rn_noftz_f32_slowpath,(.L_x_17 - $__internal_0_$__cuda_sm3x_div_rn_noftz_f32_slowpath)
$__internal_0_$__cuda_sm3x_div_rn_noftz_f32_slowpath:
[--C-:B------:R-:W-:Y:S01]  /*0480*/  SHF.R.U32.HI R0, RZ, 0x17, R3.reuse ;  /* 0x00000017ff007819 */ /* 0x100fe20000011603 */
[----:B------:R-:W-:Y:S04]  /*0490*/  BSSY.RECONVERGENT B0, `(.L_x_4) ;  /* 0x000005d000007945 */ /* 0x000fe80003800200 */
[----:B------:R-:W-:Y:S01]  /*04a0*/  BSSY.RELIABLE B2, `(.L_x_5) ;  /* 0x000001b000027945 */ /* 0x000fe20003800100 */
[----:B------:R-:W-:Y:S01]  /*04b0*/  IMAD.MOV.U32 R6, RZ, RZ, R3 ;  /* 0x000000ffff067224 */ /* 0x000fe200078e0003 */
[----:B------:R-:W-:-:S04]  /*04c0*/  LOP3.LUT R5, R0, 0xff, RZ, 0xc0, !PT ;  /* 0x000000ff00057812 */ /* 0x000fc800078ec0ff */
[----:B------:R-:W-:-:S04]  /*04d0*/  IADD3 R7, PT, PT, R5, -0x1, RZ ;  /* 0xffffffff05077810 */ /* 0x000fc80007ffe0ff */
[----:B------:R-:W-:-:S13]  /*04e0*/  ISETP.GT.U32.AND P0, PT, R7, 0xfd, PT ;  /* 0x000000fd0700780c */ /* 0x000fda0003f04070 */
[----:B------:R-:W-:Y:S01]  /*04f0*/  @!P0 MOV R8, RZ ;  /* 0x000000ff00088202 */ /* 0x000fe20000000f00 */
[----:B------:R-:W-:Y:S06]  /*0500*/  @!P0 BRA `(.L_x_6) ;  /* 0x0000000000508947 */ /* 0x000fec0003800000 */
[----:B------:R-:W-:Y:S01]  /*0510*/  FSETP.GTU.FTZ.AND P0, PT, |R3|, +INF , PT ;  /* 0x7f8000000300780b */ /* 0x000fe20003f1c200 */
[----:B------:R-:W-:-:S12]  /*0520*/  IMAD.MOV.U32 R0, RZ, RZ, R3 ;  /* 0x000000ffff007224 */ /* 0x000fd800078e0003 */
[----:B------:R-:W-:Y:S05]  /*0530*/  @P0 BREAK.RELIABLE B2 ;  /* 0x0000000000020942 */ /* 0x000fea0003800100 */
[----:B------:R-:W-:Y:S05]  /*0540*/  @P0 BRA `(.L_x_7) ;  /* 0x0000000400400947 */ /* 0x000fea0003800000 */
[----:B------:R-:W-:-:S05]  /*0550*/  HFMA2 R3, -RZ, RZ, -2.8671875, 0.006561279296875 ;  /* 0xc1bc1eb8ff037431 */ /* 0x000fca00000001ff */
[----:B------:R-:W-:-:S13]  /*0560*/  LOP3.LUT P0, RZ, R6, 0x7fffffff, R3, 0xc8, !PT ;  /* 0x7fffffff06ff7812 */ /* 0x000fda000780c803 */
[----:B------:R-:W-:Y:S05]  /*0570*/  @!P0 BREAK.RELIABLE B2 ;  /* 0x0000000000028942 */ /* 0x000fea0003800100 */
[----:B------:R-:W-:Y:S05]  /*0580*/  @!P0 BRA `(.L_x_8) ;  /* 0x0000000400288947 */ /* 0x000fea0003800000 */
[----:B------:R-:W-:Y:S02]  /*0590*/  FSETP.NEU.FTZ.AND P0, PT, |R0|, +INF , PT ;  /* 0x7f8000000000780b */ /* 0x000fe40003f1d200 */
[----:B------:R-:W-:-:S04]  /*05a0*/  LOP3.LUT P1, RZ, R3, 0x7fffffff, RZ, 0xc0, !PT ;  /* 0x7fffffff03ff7812 */ /* 0x000fc8000782c0ff */
[----:B------:R-:W-:-:S13]  /*05b0*/  PLOP3.LUT P0, PT, P0, P1, PT, 0x2f, 0xf2 ;  /* 0x0000000000f2781c */ /* 0x000fda0000702577 */
[----:B------:R-:W-:Y:S05]  /*05c0*/  @P0 BREAK.RELIABLE B2 ;  /* 0x0000000000020942 */ /* 0x000fea0003800100 */
[----:B------:R-:W-:Y:S05]  /*05d0*/  @P0 BRA `(.L_x_9) ;  /* 0x00000004000c0947 */ /* 0x000fea0003800000 */
[----:B------:R-:W-:-:S13]  /*05e0*/  LOP3.LUT P0, RZ, R6, 0x7fffffff, RZ, 0xc0, !PT ;  /* 0x7fffffff06ff7812 */ /* 0x000fda000780c0ff */
[----:B------:R-:W-:Y:S05]  /*05f0*/  @!P0 BREAK.RELIABLE B2 ;  /* 0x0000000000028942 */ /* 0x000fea0003800100 */
[----:B------:R-:W-:Y:S05]  /*0600*/  @!P0 BRA `(.L_x_10) ;  /* 0x0000000000f48947 */ /* 0x000fea0003800000 */
[----:B------:R-:W-:Y:S01]  /*0610*/  ISETP.GE.AND P0, PT, R7, RZ, PT ;  /* 0x000000ff0700720c */ /* 0x000fe20003f06270 */
[----:B------:R-:W-:-:S12]  /*0620*/  IMAD.MOV.U32 R8, RZ, RZ, RZ ;  /* 0x000000ffff087224 */ /* 0x000fd800078e00ff */
[----:B------:R-:W-:Y:S01]  /*0630*/  @!P0 FFMA R6, R0, 1.84467440737095516160e+19, RZ ;  /* 0x5f80000000068823 */ /* 0x000fe200000000ff */
[----:B------:R-:W-:-:S07]  /*0640*/  @!P0 IADD3 R8, PT, PT, R8, 0x40, RZ ;  /* 0x0000004008088810 */ /* 0x000fce0007ffe0ff */
.L_x_6:
[----:B------:R-:W-:Y:S05]  /*0650*/  BSYNC.RELIABLE B2 ;  /* 0x0000000000027941 */ /* 0x000fea0003800100 */
.L_x_5:
[----:B------:R-:W-:Y:S01]  /*0660*/  LEA R3, R5, 0xc0800000, 0x17 ;  /* 0xc080000005037811 */ /* 0x000fe200078eb8ff */
[----:B------:R-:W-:Y:S01]  /*0670*/  UMOV UR4, 0xc1bc1eb8 ;  /* 0xc1bc1eb800047882 */ /* 0x000fe20000000000 */
[----:B------:R-:W-:Y:S01]  /*0680*/  IADD3 R5, PT, PT, R8, 0x83, -R5 ;  /* 0x0000008308057810 */ /* 0x000fe20007ffe805 */
[----:B------:R-:W-:Y:S01]  /*0690*/  UIADD3 UR4, UPT, UPT, UR4, -0x2000000, URZ ;  /* 0xfe00000004047890 */ /* 0x000fe2000fffe0ff */
[----:B------:R-:W-:Y:S01]  /*06a0*/  BSSY.RECONVERGENT B2, `(.L_x_11) ;  /* 0x0000032000027945 */ /* 0x000fe20003800200 */
[----:B------:R-:W-:-:S04]  /*06b0*/  IMAD.IADD R3, R6, 0x1, -R3 ;  /* 0x0000000106037824 */ /* 0x000fc800078e0a03 */
[----:B------:R-:W0:Y:S01]  /*06c0*/  MUFU.RCP R0, R3 ;  /* 0x0000000300007308 */ /* 0x000e220000001000 */
[----:B------:R-:W-:-:S04]  /*06d0*/  FADD.FTZ R7, -R3, -RZ ;  /* 0x800000ff03077221 */ /* 0x000fc80000010100 */
[----:B0-----:R-:W-:-:S04]  /*06e0*/  FFMA R9, R0, R7, 1 ;  /* 0x3f80000000097423 */ /* 0x001fc80000000007 */
[----:B------:R-:W-:-:S04]  /*06f0*/  FFMA R0, R0, R9, R0 ;  /* 0x0000000900007223 */ /* 0x000fc80000000000 */
[----:B------:R-:W-:-:S04]  /*0700*/  FFMA R6, R0, UR4, RZ ;  /* 0x0000000400067c23 */ /* 0x000fc800080000ff */
[----:B------:R-:W-:-:S04]  /*0710*/  FFMA R9, R7, R6, UR4 ;  /* 0x0000000407097e23 */ /* 0x000fc80008000006 */
[----:B------:R-:W-:-:S04]  /*0720*/  FFMA R9, R0, R9, R6 ;  /* 0x0000000900097223 */ /* 0x000fc80000000006 */
[----:B------:R-:W-:-:S04]  /*0730*/  FFMA R10, R7, R9, UR4 ;  /* 0x00000004070a7e23 */ /* 0x000fc80008000009 */
[----:B------:R-:W-:-:S05]  /*0740*/  FFMA R6, R0, R10, R9 ;  /* 0x0000000a00067223 */ /* 0x000fca0000000009 */
[----:B------:R-:W-:-:S04]  /*0750*/  SHF.R.U32.HI R3, RZ, 0x17, R6 ;  /* 0x00000017ff037819 */ /* 0x000fc80000011606 */
[----:B------:R-:W-:-:S04]  /*0760*/  LOP3.LUT R3, R3, 0xff, RZ, 0xc0, !PT ;  /* 0x000000ff03037812 */ /* 0x000fc800078ec0ff */
[----:B------:R-:W-:-:S05]  /*0770*/  IADD3 R7, PT, PT, R3, R5, RZ ;  /* 0x0000000503077210 */ /* 0x000fca0007ffe0ff */
[----:B------:R-:W-:-:S05]  /*0780*/  VIADD R3, R7, 0xffffffff ;  /* 0xffffffff07037836 */ /* 0x000fca0000000000 */
[----:B------:R-:W-:-:S13]  /*0790*/  ISETP.GE.U32.AND P0, PT, R3, 0xfe, PT ;  /* 0x000000fe0300780c */ /* 0x000fda0003f06070 */
[----:B------:R-:W-:Y:S05]  /*07a0*/  @!P0 BRA `(.L_x_12) ;  /* 0x0000000000808947 */ /* 0x000fea0003800000 */
[----:B------:R-:W-:-:S13]  /*07b0*/  ISETP.GT.AND P0, PT, R7, 0xfe, PT ;  /* 0x000000fe0700780c */ /* 0x000fda0003f04270 */
[----:B------:R-:W-:Y:S05]  /*07c0*/  @P0 BRA `(.L_x_13) ;  /* 0x00000000006c0947 */ /* 0x000fea0003800000 */
[----:B------:R-:W-:-:S13]  /*07d0*/  ISETP.GE.AND P0, PT, R7, 0x1, PT ;  /* 0x000000010700780c */ /* 0x000fda0003f06270 */
[----:B------:R-:W-:Y:S05]  /*07e0*/  @P0 BRA `(.L_x_14) ;  /* 0x0000000000740947 */ /* 0x000fea0003800000 */
[----:B------:R-:W-:Y:S02]  /*07f0*/  ISETP.GE.AND P0, PT, R7, -0x18, PT ;  /* 0xffffffe80700780c */ /* 0x000fe40003f06270 */
[----:B------:R-:W-:-:S11]  /*0800*/  LOP3.LUT R6, R6, 0x80000000, RZ, 0xc0, !PT ;  /* 0x8000000006067812 */ /* 0x000fd600078ec0ff */
[----:B------:R-:W-:Y:S05]  /*0810*/  @!P0 BRA `(.L_x_14) ;  /* 0x0000000000688947 */ /* 0x000fea0003800000 */
[CCC-:B------:R-:W-:Y:S01]  /*0820*/  FFMA.RZ R3, R0.reuse, R10.reuse, R9.reuse ;  /* 0x0000000a00037223 */ /* 0x1c0fe2000000c009 */
[C---:B------:R-:W-:Y:S02]  /*0830*/  IADD3 R8, PT, PT, R7.reuse, 0x20, RZ ;  /* 0x0000002007087810 */ /* 0x040fe40007ffe0ff */
[----:B------:R-:W-:Y:S02]  /*0840*/  ISETP.NE.AND P2, PT, R7, RZ, PT ;  /* 0x000000ff0700720c */ /* 0x000fe40003f45270 */
[----:B------:R-:W-:Y:S01]  /*0850*/  LOP3.LUT R5, R3, 0x7fffff, RZ, 0xc0, !PT ;  /* 0x007fffff03057812 */ /* 0x000fe200078ec0ff */
[CCC-:B------:R-:W-:Y:S01]  /*0860*/  FFMA.RP R3, R0.reuse, R10.reuse, R9.reuse ;  /* 0x0000000a00037223 */ /* 0x1c0fe20000008009 */
[----:B------:R-:W-:Y:S01]  /*0870*/  FFMA.RM R0, R0, R10, R9 ;  /* 0x0000000a00007223 */ /* 0x000fe20000004009 */
[----:B------:R-:W-:Y:S01]  /*0880*/  ISETP.NE.AND P1, PT, R7, RZ, PT ;  /* 0x000000ff0700720c */ /* 0x000fe20003f25270 */
[----:B------:R-:W-:Y:S01]  /*0890*/  IMAD.MOV R7, RZ, RZ, -R7 ;  /* 0x000000ffff077224 */ /* 0x000fe200078e0a07 */
[----:B------:R-:W-:-:S02]  /*08a0*/  LOP3.LUT R5, R5, 0x800000, RZ, 0xfc, !PT ;  /* 0x0080000005057812 */ /* 0x000fc400078efcff */
[----:B------:R-:W-:Y:S02]  /*08b0*/  FSETP.NEU.FTZ.AND P0, PT, R3, R0, PT ;  /* 0x000000000300720b */ /* 0x000fe40003f1d000 */
[----:B------:R-:W-:Y:S02]  /*08c0*/  SHF.L.U32 R8, R5, R8, RZ ;  /* 0x0000000805087219 */ /* 0x000fe400000006ff */
[----:B------:R-:W-:Y:S02]  /*08d0*/  SEL R0, R7, RZ, P2 ;  /* 0x000000ff07007207 */ /* 0x000fe40001000000 */
[----:B------:R-:W-:Y:S02]  /*08e0*/  ISETP.NE.AND P1, PT, R8, RZ, P1 ;  /* 0x000000ff0800720c */ /* 0x000fe40000f25270 */
[----:B------:R-:W-:Y:S02]  /*08f0*/  SHF.R.U32.HI R0, RZ, R0, R5 ;  /* 0x00000000ff007219 */ /* 0x000fe40000011605 */
[----:B------:R-:W-:-:S02]  /*0900*/  PLOP3.LUT P0, PT, P0, P1, PT, 0xf8, 0x8f ;  /* 0x00000000008f781c */ /* 0x000fc40000703f70 */
[----:B------:R-:W-:Y:S02]  /*0910*/  SHF.R.U32.HI R8, RZ, 0x1, R0 ;  /* 0x00000001ff087819 */ /* 0x000fe40000011600 */
[----:B------:R-:W-:-:S04]  /*0920*/  SEL R3, RZ, 0x1, !P0 ;  /* 0x00000001ff037807 */ /* 0x000fc80004000000 */
[----:B------:R-:W-:-:S04]  /*0930*/  LOP3.LUT R3, R3, 0x1, R8, 0xf8, !PT ;  /* 0x0000000103037812 */ /* 0x000fc800078ef808 */
[----:B------:R-:W-:-:S04]  /*0940*/  LOP3.LUT R3, R3, R0, RZ, 0xc0, !PT ;  /* 0x0000000003037212 */ /* 0x000fc800078ec0ff */
[----:B------:R-:W-:-:S04]  /*0950*/  IADD3 R3, PT, PT, R8, R3, RZ ;  /* 0x0000000308037210 */ /* 0x000fc80007ffe0ff */
[----:B------:R-:W-:Y:S01]  /*0960*/  LOP3.LUT R6, R3, R6, RZ, 0xfc, !PT ;  /* 0x0000000603067212 */ /* 0x000fe200078efcff */
[----:B------:R-:W-:Y:S06]  /*0970*/  BRA `(.L_x_14) ;  /* 0x0000000000107947 */ /* 0x000fec0003800000 */
.L_x_13:
[----:B------:R-:W-:-:S04]  /*0980*/  LOP3.LUT R6, R6, 0x80000000, RZ, 0xc0, !PT ;  /* 0x8000000006067812 */ /* 0x000fc800078ec0ff */
[----:B------:R-:W-:Y:S01]  /*0990*/  LOP3.LUT R6, R6, 0x7f800000, RZ, 0xfc, !PT ;  /* 0x7f80000006067812 */ /* 0x000fe200078efcff */
[----:B------:R-:W-:Y:S06]  /*09a0*/  BRA `(.L_x_14) ;  /* 0x0000000000047947 */ /* 0x000fec0003800000 */
.L_x_12:
[----:B------:R-:W-:-:S07]  /*09b0*/  IMAD R6, R5, 0x800000, R6 ;  /* 0x0080000005067824 */ /* 0x000fce00078e0206 */
.L_x_14:
[----:B------:R-:W-:Y:S05]  /*09c0*/  BSYNC.RECONVERGENT B2 ;  /* 0x0000000000027941 */ /* 0x000fea0003800200 */
.L_x_11:
[----:B------:R-:W-:Y:S05]  /*09d0*/  BRA `(.L_x_15) ;  /* 0x0000000000207947 */ /* 0x000fea0003800000 */
.L_x_10:
[----:B------:R-:W-:-:S04]  /*09e0*/  LOP3.LUT R6, R6, 0x80000000, R3, 0x48, !PT ;  /* 0x8000000006067812 */ /* 0x000fc800078e4803 */
[----:B------:R-:W-:Y:S01]  /*09f0*/  LOP3.LUT R6, R6, 0x7f800000, RZ, 0xfc, !PT ;  /* 0x7f80000006067812 */ /* 0x000fe200078efcff */
[----:B------:R-:W-:Y:S06]  /*0a00*/  BRA `(.L_x_15) ;  /* 0x0000000000147947 */ /* 0x000fec0003800000 */
.L_x_9:
[----:B------:R-:W-:Y:S01]  /*0a10*/  LOP3.LUT R6, R6, 0x80000000, R3, 0x48, !PT ;  /* 0x8000000006067812 */ /* 0x000fe200078e4803 */
[----:B------:R-:W-:Y:S06]  /*0a20*/  BRA `(.L_x_15) ;  /* 0x00000000000c7947 */ /* 0x000fec0003800000 */
.L_x_8:
[----:B------:R-:W0:Y:S01]  /*0a30*/  MUFU.RSQ R6, -QNAN ;  /* 0xffc0000000067908 */ /* 0x000e220000001400 */
[----:B------:R-:W-:Y:S05]  /*0a40*/  BRA `(.L_x_15) ;  /* 0x0000000000047947 */ /* 0x000fea0003800000 */
.L_x_7:
[----:B------:R-:W-:-:S07]  /*0a50*/  FADD.FTZ R6, R0, -23.5149993896484375 ;  /* 0xc1bc1eb800067421 */ /* 0x000fce0000010000 */
.L_x_15:
[----:B------:R-:W-:Y:S05]  /*0a60*/  BSYNC.RECONVERGENT B0 ;  /* 0x0000000000007941 */ /* 0x000fea0003800200 */
.L_x_4:
[----:B------:R-:W-:-:S04]  /*0a70*/  HFMA2 R5, -RZ, RZ, 0, 0 ;  /* 0x00000000ff057431 */ /* 0x000fc800000001ff */
[----:B0-----:R-:W-:Y:S05]  /*0a80*/  RET.REL.NODEC R4 `(_Z4getKPfS_) ;  /* 0xfffffff4045c7950 */ /* 0x001fea0003c3ffff */
.L_x_16:
[----:B------:R-:W-:-:S00]  /*0a90*/  BRA `(.L_x_16) ;  /* 0xfffffffc00fc7947 */ /* 0x000fc0000383ffff */
[----:B------:R-:W-:-:S00]  /*0aa0*/  NOP ;  /* 0x0000000000007918 */ /* 0x000fc00000000000 */
        /* <DEDUP_REMOVED lines=13> */
.L_x_17:


//--------------------- .nv.shared.reserved.0     --------------------------
	.section	.nv.shared.reserved.0,"aw",@nobits
	.weak		__nv_reservedSMEM_offset_0_alias
	.size		__nv_reservedSMEM_offset_0_alias, 0, 64
	.other		__nv_reservedSMEM_offset_0_alias,@"STO_CUDA_RESERVED_SHARED STV_DEFAULT"
__nv_reservedSMEM_offset_0_alias:
	.zero		0
	.zero		64


//--------------------- .nv.constant0._Z4getKPfS_ --------------------------
	.section	.nv.constant0._Z4getKPfS_,"a",@progbits
	.sectionflags	@""
	.align	4
.nv.constant0._Z4getKPfS_:
	.zero		912


//--------------------- SYMBOLS --------------------------

	.type		.nv.reservedSmem.offset0,@object
	.size		.nv.reservedSmem.offset0,0x4
